//
// Generated by NVIDIA NVVM Compiler
//
// Compiler Build ID: CL-36424714
// Cuda compilation tools, release 13.0, V13.0.88
// Based on NVVM 20.0.0
//

.version 9.0
.target sm_100
.address_size 64

	// .globl	_Z13csrmul_kernelPjS_PfjS0_S0_

.visible .entry _Z13csrmul_kernelPjS_PfjS0_S0_(
	.param .u64 .ptr .align 1 _Z13csrmul_kernelPjS_PfjS0_S0__param_0,
	.param .u64 .ptr .align 1 _Z13csrmul_kernelPjS_PfjS0_S0__param_1,
	.param .u64 .ptr .align 1 _Z13csrmul_kernelPjS_PfjS0_S0__param_2,
	.param .u32 _Z13csrmul_kernelPjS_PfjS0_S0__param_3,
	.param .u64 .ptr .align 1 _Z13csrmul_kernelPjS_PfjS0_S0__param_4,
	.param .u64 .ptr .align 1 _Z13csrmul_kernelPjS_PfjS0_S0__param_5
)
{
	.reg .pred 	%p<11>;
	.reg .b32 	%r<43>;
	.reg .b32 	%f<68>;
	.reg .b64 	%rd<71>;

	ld.param.u64 	%rd11, [_Z13csrmul_kernelPjS_PfjS0_S0__param_0];
	ld.param.u64 	%rd12, [_Z13csrmul_kernelPjS_PfjS0_S0__param_1];
	ld.param.u64 	%rd13, [_Z13csrmul_kernelPjS_PfjS0_S0__param_2];
	ld.param.u32 	%r15, [_Z13csrmul_kernelPjS_PfjS0_S0__param_3];
	ld.param.u64 	%rd15, [_Z13csrmul_kernelPjS_PfjS0_S0__param_4];
	ld.param.u64 	%rd14, [_Z13csrmul_kernelPjS_PfjS0_S0__param_5];
	cvta.to.global.u64 	%rd1, %rd15;
	mov.u32 	%r16, %ctaid.x;
	mov.u32 	%r17, %ntid.x;
	mov.u32 	%r18, %tid.x;
	mad.lo.s32 	%r1, %r16, %r17, %r18;
	setp.ge.u32 	%p1, %r1, %r15;
	@%p1 bra 	$L__BB0_14;
	cvta.to.global.u64 	%rd16, %rd11;
	cvta.to.global.u64 	%rd2, %rd13;
	cvta.to.global.u64 	%rd3, %rd12;
	mul.wide.u32 	%rd17, %r1, 4;
	add.s64 	%rd18, %rd16, %rd17;
	ld.global.u32 	%r19, [%rd18];
	ld.global.u32 	%r2, [%rd18+4];
	sub.s32 	%r3, %r2, %r19;
	cvt.u64.u32 	%rd4, %r19;
	setp.eq.s32 	%p2, %r3, 0;
	mov.f32 	%f67, 0f00000000;
	@%p2 bra 	$L__BB0_13;
	cvt.u32.u64 	%r21, %rd4;
	and.b32  	%r4, %r3, 7;
	sub.s32 	%r22, %r21, %r2;
	setp.gt.u32 	%p3, %r22, -8;
	mov.f32 	%f67, 0f00000000;
	mov.b32 	%r41, 0;
	@%p3 bra 	$L__BB0_5;
	and.b32  	%r41, %r3, -8;
	neg.s32 	%r39, %r41;
	shl.b64 	%rd19, %rd4, 2;
	add.s64 	%rd20, %rd19, 16;
	add.s64 	%rd70, %rd2, %rd20;
	add.s64 	%rd69, %rd3, %rd20;
	mov.f32 	%f67, 0f00000000;
$L__BB0_4:
	.pragma "nounroll";
	ld.global.f32 	%f17, [%rd70+-16];
	ld.global.u32 	%r23, [%rd69+-16];
	mul.wide.u32 	%rd21, %r23, 4;
	add.s64 	%rd22, %rd1, %rd21;
	ld.global.f32 	%f18, [%rd22];
	fma.rn.f32 	%f19, %f17, %f18, %f67;
	ld.global.f32 	%f20, [%rd70+-12];
	ld.global.u32 	%r24, [%rd69+-12];
	mul.wide.u32 	%rd23, %r24, 4;
	add.s64 	%rd24, %rd1, %rd23;
	ld.global.f32 	%f21, [%rd24];
	fma.rn.f32 	%f22, %f20, %f21, %f19;
	ld.global.f32 	%f23, [%rd70+-8];
	ld.global.u32 	%r25, [%rd69+-8];
	mul.wide.u32 	%rd25, %r25, 4;
	add.s64 	%rd26, %rd1, %rd25;
	ld.global.f32 	%f24, [%rd26];
	fma.rn.f32 	%f25, %f23, %f24, %f22;
	ld.global.f32 	%f26, [%rd70+-4];
	ld.global.u32 	%r26, [%rd69+-4];
	mul.wide.u32 	%rd27, %r26, 4;
	add.s64 	%rd28, %rd1, %rd27;
	ld.global.f32 	%f27, [%rd28];
	fma.rn.f32 	%f28, %f26, %f27, %f25;
	ld.global.f32 	%f29, [%rd70];
	ld.global.u32 	%r27, [%rd69];
	mul.wide.u32 	%rd29, %r27, 4;
	add.s64 	%rd30, %rd1, %rd29;
	ld.global.f32 	%f30, [%rd30];
	fma.rn.f32 	%f31, %f29, %f30, %f28;
	ld.global.f32 	%f32, [%rd70+4];
	ld.global.u32 	%r28, [%rd69+4];
	mul.wide.u32 	%rd31, %r28, 4;
	add.s64 	%rd32, %rd1, %rd31;
	ld.global.f32 	%f33, [%rd32];
	fma.rn.f32 	%f34, %f32, %f33, %f31;
	ld.global.f32 	%f35, [%rd70+8];
	ld.global.u32 	%r29, [%rd69+8];
	mul.wide.u32 	%rd33, %r29, 4;
	add.s64 	%rd34, %rd1, %rd33;
	ld.global.f32 	%f36, [%rd34];
	fma.rn.f32 	%f37, %f35, %f36, %f34;
	ld.global.f32 	%f38, [%rd70+12];
	ld.global.u32 	%r30, [%rd69+12];
	mul.wide.u32 	%rd35, %r30, 4;
	add.s64 	%rd36, %rd1, %rd35;
	ld.global.f32 	%f39, [%rd36];
	fma.rn.f32 	%f67, %f38, %f39, %f37;
	add.s32 	%r39, %r39, 8;
	add.s64 	%rd70, %rd70, 32;
	add.s64 	%rd69, %rd69, 32;
	setp.ne.s32 	%p4, %r39, 0;
	@%p4 bra 	$L__BB0_4;
$L__BB0_5:
	setp.eq.s32 	%p5, %r4, 0;
	@%p5 bra 	$L__BB0_13;
	and.b32  	%r10, %r3, 3;
	setp.lt.u32 	%p6, %r4, 4;
	@%p6 bra 	$L__BB0_8;
	cvt.u64.u32 	%rd37, %r41;
	add.s64 	%rd38, %rd37, %rd4;
	shl.b64 	%rd39, %rd38, 2;
	add.s64 	%rd40, %rd2, %rd39;
	ld.global.f32 	%f41, [%rd40];
	add.s64 	%rd41, %rd3, %rd39;
	ld.global.u32 	%r31, [%rd41];
	mul.wide.u32 	%rd42, %r31, 4;
	add.s64 	%rd43, %rd1, %rd42;
	ld.global.f32 	%f42, [%rd43];
	fma.rn.f32 	%f43, %f41, %f42, %f67;
	ld.global.f32 	%f44, [%rd40+4];
	ld.global.u32 	%r32, [%rd41+4];
	mul.wide.u32 	%rd44, %r32, 4;
	add.s64 	%rd45, %rd1, %rd44;
	ld.global.f32 	%f45, [%rd45];
	fma.rn.f32 	%f46, %f44, %f45, %f43;
	ld.global.f32 	%f47, [%rd40+8];
	ld.global.u32 	%r33, [%rd41+8];
	mul.wide.u32 	%rd46, %r33, 4;
	add.s64 	%rd47, %rd1, %rd46;
	ld.global.f32 	%f48, [%rd47];
	fma.rn.f32 	%f49, %f47, %f48, %f46;
	ld.global.f32 	%f50, [%rd40+12];
	ld.global.u32 	%r34, [%rd41+12];
	mul.wide.u32 	%rd48, %r34, 4;
	add.s64 	%rd49, %rd1, %rd48;
	ld.global.f32 	%f51, [%rd49];
	fma.rn.f32 	%f67, %f50, %f51, %f49;
	add.s32 	%r41, %r41, 4;
$L__BB0_8:
	setp.eq.s32 	%p7, %r10, 0;
	@%p7 bra 	$L__BB0_13;
	setp.eq.s32 	%p8, %r10, 1;
	@%p8 bra 	$L__BB0_11;
	cvt.u64.u32 	%rd50, %r41;
	add.s64 	%rd51, %rd50, %rd4;
	shl.b64 	%rd52, %rd51, 2;
	add.s64 	%rd53, %rd2, %rd52;
	ld.global.f32 	%f53, [%rd53];
	add.s64 	%rd54, %rd3, %rd52;
	ld.global.u32 	%r35, [%rd54];
	mul.wide.u32 	%rd55, %r35, 4;
	add.s64 	%rd56, %rd1, %rd55;
	ld.global.f32 	%f54, [%rd56];
	fma.rn.f32 	%f55, %f53, %f54, %f67;
	ld.global.f32 	%f56, [%rd53+4];
	ld.global.u32 	%r36, [%rd54+4];
	mul.wide.u32 	%rd57, %r36, 4;
	add.s64 	%rd58, %rd1, %rd57;
	ld.global.f32 	%f57, [%rd58];
	fma.rn.f32 	%f67, %f56, %f57, %f55;
	add.s32 	%r41, %r41, 2;
$L__BB0_11:
	and.b32  	%r37, %r3, 1;
	setp.eq.b32 	%p9, %r37, 1;
	not.pred 	%p10, %p9;
	@%p10 bra 	$L__BB0_13;
	cvt.u64.u32 	%rd59, %r41;
	add.s64 	%rd60, %rd59, %rd4;
	shl.b64 	%rd61, %rd60, 2;
	add.s64 	%rd62, %rd2, %rd61;
	ld.global.f32 	%f58, [%rd62];
	add.s64 	%rd63, %rd3, %rd61;
	ld.global.u32 	%r38, [%rd63];
	mul.wide.u32 	%rd64, %r38, 4;
	add.s64 	%rd65, %rd1, %rd64;
	ld.global.f32 	%f59, [%rd65];
	fma.rn.f32 	%f67, %f58, %f59, %f67;
$L__BB0_13:
	cvta.to.global.u64 	%rd66, %rd14;
	add.s64 	%rd68, %rd66, %rd17;
	st.global.f32 	[%rd68], %f67;
$L__BB0_14:
	ret;

}


// ===== COMPILED SASS (sm_100) =====

	.target	sm_100

	.elftype	@"ET_EXEC"


//--------------------- .note.nv.tkinfo           --------------------------
	.section	.note.nv.tkinfo,"",@"SHT_NOTE"
	.sectionflags	@"SHF_NOTE_NV_TKINFO"
	.tkinfo
        /*0018*/ 	.word	0x00000002
        /*0030*/ 	.string	""
        /*0030*/ 	.string	"ptxas"
        /*0030*/ 	.string	"Cuda compilation tools, release 13.0, V13.0.88"
        /*0030*/ 	.string	"Build cuda_13.0.r13.0/compiler.36424714_0"
        /*0030*/ 	.string	"-arch sm_100 -m 64 "



//--------------------- .note.nv.cuinfo           --------------------------
	.section	.note.nv.cuinfo,"",@"SHT_NOTE"
	.sectionflags	@"SHF_NOTE_NV_CUINFO"
        /*0018*/ 	.short	0x0002
        /*001a*/ 	.short	0x0064
        /*001c*/ 	.short	0x0082
	.zero		2


//--------------------- .nv.info                  --------------------------
	.section	.nv.info,"",@"SHT_CUDA_INFO"
	.align	4


	//----- nvinfo : EIATTR_REGCOUNT
	.align		4
        /*0000*/ 	.byte	0x04, 0x2f
        /*0002*/ 	.short	(.L_1 - .L_0)
	.align		4
.L_0:
        /*0004*/ 	.word	index@(_Z13csrmul_kernelPjS_PfjS0_S0_)
        /*0008*/ 	.word	0x00000020


	//----- nvinfo : EIATTR_FRAME_SIZE
	.align		4
.L_1:
        /*000c*/ 	.byte	0x04, 0x11
        /*000e*/ 	.short	(.L_3 - .L_2)
	.align		4
.L_2:
        /*0010*/ 	.word	index@(_Z13csrmul_kernelPjS_PfjS0_S0_)
        /*0014*/ 	.word	0x00000000


	//----- nvinfo : EIATTR_MIN_STACK_SIZE
	.align		4
.L_3:
        /*0018*/ 	.byte	0x04, 0x12
        /*001a*/ 	.short	(.L_5 - .L_4)
	.align		4
.L_4:
        /*001c*/ 	.word	index@(_Z13csrmul_kernelPjS_PfjS0_S0_)
        /*0020*/ 	.word	0x00000000
.L_5:


//--------------------- .nv.compat                --------------------------
	.section	.nv.compat,"",@"SHT_CUDA_COMPAT_INFO"
	.align	4
        /*0000*/ 	.byte	0x02, 0x09, 0x00, 0x00, 0x02, 0x02, 0x01, 0x00, 0x02, 0x05, 0x05, 0x00, 0x03, 0x07, 0x01, 0x01
        /*0010*/ 	.byte	0x02, 0x03, 0x00, 0x00, 0x02, 0x06, 0x01, 0x00, 0x04, 0x0b, 0x08, 0x00, 0x09, 0x00, 0x00, 0x00
        /*0020*/ 	.byte	0x00, 0x00, 0x00, 0x00


//--------------------- .nv.info._Z13csrmul_kernelPjS_PfjS0_S0_ --------------------------
	.section	.nv.info._Z13csrmul_kernelPjS_PfjS0_S0_,"",@"SHT_CUDA_INFO"
	.sectionflags	@""
	.align	4


	//----- nvinfo : EIATTR_CUDA_API_VERSION
	.align		4
        /*0000*/ 	.byte	0x04, 0x37
        /*0002*/ 	.short	(.L_7 - .L_6)
.L_6:
        /*0004*/ 	.word	0x00000082


	//----- nvinfo : EIATTR_KPARAM_INFO
	.align		4
.L_7:
        /*0008*/ 	.byte	0x04, 0x17
        /*000a*/ 	.short	(.L_9 - .L_8)
.L_8:
        /*000c*/ 	.word	0x00000000
        /*0010*/ 	.short	0x0005
        /*0012*/ 	.short	0x0028
        /*0014*/ 	.byte	0x00, 0xf5, 0x21, 0x00


	//----- nvinfo : EIATTR_KPARAM_INFO
	.align		4
.L_9:
        /*0018*/ 	.byte	0x04, 0x17
        /*001a*/ 	.short	(.L_11 - .L_10)
.L_10:
        /*001c*/ 	.word	0x00000000
        /*0020*/ 	.short	0x0004
        /*0022*/ 	.short	0x0020
        /*0024*/ 	.byte	0x00, 0xf5, 0x21, 0x00


	//----- nvinfo : EIATTR_KPARAM_INFO
	.align		4
.L_11:
        /*0028*/ 	.byte	0x04, 0x17
        /*002a*/ 	.short	(.L_13 - .L_12)
.L_12:
        /*002c*/ 	.word	0x00000000
        /*0030*/ 	.short	0x0003
        /*0032*/ 	.short	0x0018
        /*0034*/ 	.byte	0x00, 0xf0, 0x11, 0x00


	//----- nvinfo : EIATTR_KPARAM_INFO
	.align		4
.L_13:
        /*0038*/ 	.byte	0x04, 0x17
        /*003a*/ 	.short	(.L_15 - .L_14)
.L_14:
        /*003c*/ 	.word	0x00000000
        /*0040*/ 	.short	0x0002
        /*0042*/ 	.short	0x0010
        /*0044*/ 	.byte	0x00, 0xf5, 0x21, 0x00


	//----- nvinfo : EIATTR_KPARAM_INFO
	.align		4
.L_15:
        /*0048*/ 	.byte	0x04, 0x17
        /*004a*/ 	.short	(.L_17 - .L_16)
.L_16:
        /*004c*/ 	.word	0x00000000
        /*0050*/ 	.short	0x0001
        /*0052*/ 	.short	0x0008
        /*0054*/ 	.byte	0x00, 0xf5, 0x21, 0x00


	//----- nvinfo : EIATTR_KPARAM_INFO
	.align		4
.L_17:
        /*0058*/ 	.byte	0x04, 0x17
        /*005a*/ 	.short	(.L_19 - .L_18)
.L_18:
        /*005c*/ 	.word	0x00000000
        /*0060*/ 	.short	0x0000
        /*0062*/ 	.short	0x0000
        /*0064*/ 	.byte	0x00, 0xf5, 0x21, 0x00


	//----- nvinfo : EIATTR_SPARSE_MMA_MASK
	.align		4
.L_19:
        /*0068*/ 	.byte	0x03, 0x50
        /*006a*/ 	.short	0x0000


	//----- nvinfo : EIATTR_MAXREG_COUNT
	.align		4
        /*006c*/ 	.byte	0x03, 0x1b
        /*006e*/ 	.short	0x00ff


	//----- nvinfo : EIATTR_MERCURY_ISA_VERSION
	.align		4
        /*0070*/ 	.byte	0x03, 0x5f
        /*0072*/ 	.short	0x0101


	//----- nvinfo : EIATTR_VRC_CTA_INIT_COUNT
	.align		4
        /*0074*/ 	.byte	0x02, 0x4a
	.zero		1
	.zero		1


	//----- nvinfo : EIATTR_EXIT_INSTR_OFFSETS
	.align		4
        /*0078*/ 	.byte	0x04, 0x1c
        /*007a*/ 	.short	(.L_21 - .L_20)


	//   ....[0]....
.L_20:
        /*007c*/ 	.word	0x00000070


	//   ....[1]....
        /*0080*/ 	.word	0x00000b10


	//----- nvinfo : EIATTR_CRS_STACK_SIZE
	.align		4
.L_21:
        /*0084*/ 	.byte	0x04, 0x1e
        /*0086*/ 	.short	(.L_23 - .L_22)
.L_22:
        /*0088*/ 	.word	0x00000000


	//----- nvinfo : EIATTR_CBANK_PARAM_SIZE
	.align		4
.L_23:
        /*008c*/ 	.byte	0x03, 0x19
        /*008e*/ 	.short	0x0030


	//----- nvinfo : EIATTR_PARAM_CBANK
	.align		4
        /*0090*/ 	.byte	0x04, 0x0a
        /*0092*/ 	.short	(.L_25 - .L_24)
	.align		4
.L_24:
        /*0094*/ 	.word	index@(.nv.constant0._Z13csrmul_kernelPjS_PfjS0_S0_)
        /*0098*/ 	.short	0x0380
        /*009a*/ 	.short	0x0030


	//----- nvinfo : EIATTR_SW_WAR
	.align		4
.L_25:
        /*009c*/ 	.byte	0x04, 0x36
        /*009e*/ 	.short	(.L_27 - .L_26)
.L_26:
        /*00a0*/ 	.word	0x00000008
.L_27:


//--------------------- .nv.callgraph             --------------------------
	.section	.nv.callgraph,"",@"SHT_CUDA_CALLGRAPH"
	.align	4
	.sectionentsize	8
	.align		4
        /*0000*/ 	.word	0x00000000
	.align		4
        /*0004*/ 	.word	0xffffffff
	.align		4
        /*0008*/ 	.word	0x00000000
	.align		4
        /*000c*/ 	.word	0xfffffffe
	.align		4
        /*0010*/ 	.word	0x00000000
	.align		4
        /*0014*/ 	.word	0xfffffffd
	.align		4
        /*0018*/ 	.word	0x00000000
	.align		4
        /*001c*/ 	.word	0xfffffffc


//--------------------- .text._Z13csrmul_kernelPjS_PfjS0_S0_ --------------------------
	.section	.text._Z13csrmul_kernelPjS_PfjS0_S0_,"ax",@progbits
	.align	128
        .global         _Z13csrmul_kernelPjS_PfjS0_S0_
        .type           _Z13csrmul_kernelPjS_PfjS0_S0_,@function
        .size           _Z13csrmul_kernelPjS_PfjS0_S0_,(.L_x_10 - _Z13csrmul_kernelPjS_PfjS0_S0_)
        .other          _Z13csrmul_kernelPjS_PfjS0_S0_,@"STO_CUDA_ENTRY STV_DEFAULT"
_Z13csrmul_kernelPjS_PfjS0_S0_:
.text._Z13csrmul_kernelPjS_PfjS0_S0_:
[----:B------:R-:W-:Y:S01]  /*0000*/  LDC R1, c[0x0][0x37c] ;  /* 0x0000df00ff017b82 */ /* 0x000fe20000000800 */
[----:B------:R-:W0:Y:S07]  /*0010*/  S2R R3, SR_TID.X ;  /* 0x0000000000037919 */ /* 0x000e2e0000002100 */
[----:B------:R-:W0:Y:S01]  /*0020*/  S2UR UR4, SR_CTAID.X ;  /* 0x00000000000479c3 */ /* 0x000e220000002500 */
[----:B------:R-:W1:Y:S07]  /*0030*/  LDCU UR5, c[0x0][0x398] ;  /* 0x00007300ff0577ac */ /* 0x000e6e0008000800 */
[----:B------:R-:W0:Y:S02]  /*0040*/  LDC R0, c[0x0][0x360] ;  /* 0x0000d800ff007b82 */ /* 0x000e240000000800 */
[----:B0-----:R-:W-:-:S05]  /*0050*/  IMAD R0, R0, UR4, R3 ;  /* 0x0000000400007c24 */ /* 0x001fca000f8e0203 */
[----:B-1----:R-:W-:-:S13]  /*0060*/  ISETP.GE.U32.AND P0, PT, R0, UR5, PT ;  /* 0x0000000500007c0c */ /* 0x002fda000bf06070 */
[----:B------:R-:W-:Y:S05]  /*0070*/  @P0 EXIT ;  /* 0x000000000000094d */ /* 0x000fea0003800000 */
[----:B------:R-:W0:Y:S01]  /*0080*/  LDC.64 R2, c[0x0][0x380] ;  /* 0x0000e000ff027b82 */ /* 0x000e220000000a00 */
[----:B------:R-:W1:Y:S01]  /*0090*/  LDCU.64 UR4, c[0x0][0x358] ;  /* 0x00006b00ff0477ac */ /* 0x000e620008000a00 */
[----:B0-----:R-:W-:-:S05]  /*00a0*/  IMAD.WIDE.U32 R2, R0, 0x4, R2 ;  /* 0x0000000400027825 */ /* 0x001fca00078e0002 */
[----:B-1----:R-:W2:Y:S04]  /*00b0*/  LDG.E R18, desc[UR4][R2.64] ;  /* 0x0000000402127981 */ /* 0x002ea8000c1e1900 */
[----:B------:R-:W2:Y:S01]  /*00c0*/  LDG.E R5, desc[UR4][R2.64+0x4] ;  /* 0x0000040402057981 */ /* 0x000ea2000c1e1900 */
[----:B------:R-:W-:Y:S01]  /*00d0*/  BSSY.RECONVERGENT B0, `(.L_x_0) ;  /* 0x00000a0000007945 */ /* 0x000fe20003800200 */
[----:B------:R-:W-:Y:S02]  /*00e0*/  IMAD.MOV.U32 R23, RZ, RZ, RZ ;  /* 0x000000ffff177224 */ /* 0x000fe400078e00ff */
[----:B--2---:R-:W-:-:S05]  /*00f0*/  IMAD.IADD R19, R5, 0x1, -R18 ;  /* 0x0000000105137824 */ /* 0x004fca00078e0a12 */
[----:B------:R-:W-:-:S13]  /*0100*/  ISETP.NE.AND P0, PT, R19, RZ, PT ;  /* 0x000000ff1300720c */ /* 0x000fda0003f05270 */
[----:B------:R-:W-:Y:S05]  /*0110*/  @!P0 BRA `(.L_x_1) ;  /* 0x00000008006c8947 */ /* 0x000fea0003800000 */
[----:B------:R-:W-:Y:S01]  /*0120*/  IADD3 R5, PT, PT, R18, -R5, RZ ;  /* 0x8000000512057210 */ /* 0x000fe20007ffe0ff */
[----:B------:R-:W-:Y:S01]  /*0130*/  BSSY.RECONVERGENT B1, `(.L_x_2) ;  /* 0x0000044000017945 */ /* 0x000fe20003800200 */
[----:B------:R-:W-:Y:S01]  /*0140*/  LOP3.LUT R26, R19, 0x7, RZ, 0xc0, !PT ;  /* 0x00000007131a7812 */ /* 0x000fe200078ec0ff */
[----:B------:R-:W-:Y:S01]  /*0150*/  IMAD.MOV.U32 R23, RZ, RZ, RZ ;  /* 0x000000ffff177224 */ /* 0x000fe200078e00ff */
[----:B------:R-:W-:Y:S01]  /*0160*/  ISETP.GT.U32.AND P1, PT, R5, -0x8, PT ;  /* 0xfffffff80500780c */ /* 0x000fe20003f24070 */
[----:B------:R-:W-:Y:S01]  /*0170*/  IMAD.MOV.U32 R21, RZ, RZ, RZ ;  /* 0x000000ffff157224 */ /* 0x000fe200078e00ff */
[----:B------:R-:W-:-:S11]  /*0180*/  ISETP.NE.AND P0, PT, R26, RZ, PT ;  /* 0x000000ff1a00720c */ /* 0x000fd60003f05270 */
[----:B------:R-:W-:Y:S05]  /*0190*/  @P1 BRA `(.L_x_3) ;  /* 0x0000000000f41947 */ /* 0x000fea0003800000 */
[----:B------:R-:W0:Y:S01]  /*01a0*/  LDCU.64 UR6, c[0x0][0x390] ;  /* 0x00007200ff0677ac */ /* 0x000e220008000a00 */
[C---:B------:R-:W-:Y:S01]  /*01b0*/  LEA R2, P1, R18.reuse, 0x10, 0x2 ;  /* 0x0000001012027811 */ /* 0x040fe200078210ff */
[----:B------:R-:W-:Y:S01]  /*01c0*/  HFMA2 R23, -RZ, RZ, 0, 0 ;  /* 0x00000000ff177431 */ /* 0x000fe200000001ff */
[----:B------:R-:W-:Y:S01]  /*01d0*/  LOP3.LUT R21, R19, 0xfffffff8, RZ, 0xc0, !PT ;  /* 0xfffffff813157812 */ /* 0x000fe200078ec0ff */
[----:B------:R-:W1:Y:S01]  /*01e0*/  LDCU.64 UR8, c[0x0][0x388] ;  /* 0x00007100ff0877ac */ /* 0x000e620008000a00 */
[----:B------:R-:W-:-:S03]  /*01f0*/  LEA.HI.X R3, R18, RZ, RZ, 0x2, P1 ;  /* 0x000000ff12037211 */ /* 0x000fc600008f14ff */
[----:B------:R-:W-:Y:S01]  /*0200*/  IMAD.MOV R20, RZ, RZ, -R21 ;  /* 0x000000ffff147224 */ /* 0x000fe200078e0a15 */
[C---:B0-----:R-:W-:Y:S02]  /*0210*/  IADD3 R9, P2, PT, R2.reuse, UR6, RZ ;  /* 0x0000000602097c10 */ /* 0x041fe4000ff5e0ff */
[----:B-1----:R-:W-:Y:S02]  /*0220*/  IADD3 R2, P1, PT, R2, UR8, RZ ;  /* 0x0000000802027c10 */ /* 0x002fe4000ff3e0ff */
[C---:B------:R-:W-:Y:S02]  /*0230*/  IADD3.X R10, PT, PT, R3.reuse, UR7, RZ, P2, !PT ;  /* 0x00000007030a7c10 */ /* 0x040fe400097fe4ff */
[----:B------:R-:W-:-:S09]  /*0240*/  IADD3.X R3, PT, PT, R3, UR9, RZ, P1, !PT ;  /* 0x0000000903037c10 */ /* 0x000fd20008ffe4ff */
.L_x_4:
[----:B------:R-:W2:Y:S01]  /*0250*/  LDG.E R5, desc[UR4][R2.64+-0x10] ;  /* 0xfffff00402057981 */ /* 0x000ea2000c1e1900 */
[----:B------:R-:W2:Y:S03]  /*0260*/  LDC.64 R6, c[0x0][0x3a0] ;  /* 0x0000e800ff067b82 */ /* 0x000ea60000000a00 */
[----:B------:R-:W3:Y:S04]  /*0270*/  LDG.E R29, desc[UR4][R2.64+-0xc] ;  /* 0xfffff404021d7981 */ /* 0x000ee8000c1e1900 */
[----:B------:R-:W4:Y:S04]  /*0280*/  LDG.E R17, desc[UR4][R2.64+-0x8] ;  /* 0xfffff80402117981 */ /* 0x000f28000c1e1900 */
[----:B------:R-:W5:Y:S04]  /*0290*/  LDG.E R11, desc[UR4][R2.64] ;  /* 0x00000004020b7981 */ /* 0x000f68000c1e1900 */
[----:B------:R-:W5:Y:S04]  /*02a0*/  LDG.E R13, desc[UR4][R2.64+0x4] ;  /* 0x00000404020d7981 */ /* 0x000f68000c1e1900 */
[----:B------:R-:W5:Y:S04]  /*02b0*/  LDG.E R15, desc[UR4][R2.64+0x8] ;  /* 0x00000804020f7981 */ /* 0x000f68000c1e1900 */
[----:B------:R-:W5:Y:S01]  /*02c0*/  LDG.E R25, desc[UR4][R2.64+0xc] ;  /* 0x00000c0402197981 */ /* 0x000f62000c1e1900 */
[----:B--2---:R-:W-:-:S05]  /*02d0*/  IMAD.WIDE.U32 R4, R5, 0x4, R6 ;  /* 0x0000000405047825 */ /* 0x004fca00078e0006 */
[----:B------:R0:W2:Y:S02]  /*02e0*/  LDG.E R8, desc[UR4][R4.64] ;  /* 0x0000000404087981 */ /* 0x0000a4000c1e1900 */
[----:B0-----:R-:W-:Y:S01]  /*02f0*/  IMAD.MOV.U32 R4, RZ, RZ, R9 ;  /* 0x000000ffff047224 */ /* 0x001fe200078e0009 */
[----:B------:R-:W-:Y:S01]  /*0300*/  MOV R5, R10 ;  /* 0x0000000a00057202 */ /* 0x000fe20000000f00 */
[----:B------:R-:W2:Y:S04]  /*0310*/  LDG.E R9, desc[UR4][R2.64+-0x4] ;  /* 0xfffffc0402097981 */ /* 0x000ea8000c1e1900 */
[----:B------:R-:W2:Y:S01]  /*0320*/  LDG.E R10, desc[UR4][R4.64+-0x10] ;  /* 0xfffff004040a7981 */ /* 0x000ea2000c1e1900 */
[----:B---3--:R-:W-:-:S03]  /*0330*/  IMAD.WIDE.U32 R28, R29, 0x4, R6 ;  /* 0x000000041d1c7825 */ /* 0x008fc600078e0006 */
[----:B------:R-:W3:Y:S01]  /*0340*/  LDG.E R22, desc[UR4][R4.64+-0xc] ;  /* 0xfffff40404167981 */ /* 0x000ee2000c1e1900 */
[----:B----4-:R-:W-:-:S03]  /*0350*/  IMAD.WIDE.U32 R16, R17, 0x4, R6 ;  /* 0x0000000411107825 */ /* 0x010fc600078e0006 */
[----:B------:R-:W3:Y:S04]  /*0360*/  LDG.E R24, desc[UR4][R28.64] ;  /* 0x000000041c187981 */ /* 0x000ee8000c1e1900 */
[----:B------:R-:W4:Y:S04]  /*0370*/  LDG.E R16, desc[UR4][R16.64] ;  /* 0x0000000410107981 */ /* 0x000f28000c1e1900 */
[----:B------:R-:W4:Y:S01]  /*0380*/  LDG.E R27, desc[UR4][R4.64+-0x8] ;  /* 0xfffff804041b7981 */ /* 0x000f22000c1e1900 */
[----:B-----5:R-:W-:-:S03]  /*0390*/  IMAD.WIDE.U32 R12, R13, 0x4, R6 ;  /* 0x000000040d0c7825 */ /* 0x020fc600078e0006 */
[----:B------:R-:W5:Y:S01]  /*03a0*/  LDG.E R29, desc[UR4][R4.64+-0x4] ;  /* 0xfffffc04041d7981 */ /* 0x000f62000c1e1900 */
[----:B------:R-:W-:-:S03]  /*03b0*/  IMAD.WIDE.U32 R14, R15, 0x4, R6 ;  /* 0x000000040f0e7825 */ /* 0x000fc600078e0006 */
[----:B------:R-:W5:Y:S04]  /*03c0*/  LDG.E R28, desc[UR4][R4.64] ;  /* 0x00000004041c7981 */ /* 0x000f68000c1e1900 */
[----:B------:R-:W5:Y:S04]  /*03d0*/  LDG.E R12, desc[UR4][R12.64] ;  /* 0x000000040c0c7981 */ /* 0x000f68000c1e1900 */
[----:B------:R-:W5:Y:S04]  /*03e0*/  LDG.E R14, desc[UR4][R14.64] ;  /* 0x000000040e0e7981 */ /* 0x000f68000c1e1900 */
[----:B------:R-:W5:Y:S01]  /*03f0*/  LDG.E R17, desc[UR4][R4.64+0x8] ;  /* 0x0000080404117981 */ /* 0x000f62000c1e1900 */
[----:B--2---:R-:W-:Y:S01]  /*0400*/  FFMA R23, R10, R8, R23 ;  /* 0x000000080a177223 */ /* 0x004fe20000000017 */
[----:B------:R-:W-:-:S04]  /*0410*/  IMAD.WIDE.U32 R8, R9, 0x4, R6 ;  /* 0x0000000409087825 */ /* 0x000fc800078e0006 */
[--C-:B------:R-:W-:Y:S02]  /*0420*/  IMAD.WIDE.U32 R10, R11, 0x4, R6.reuse ;  /* 0x000000040b0a7825 */ /* 0x100fe400078e0006 */
[----:B------:R-:W5:Y:S04]  /*0430*/  LDG.E R8, desc[UR4][R8.64] ;  /* 0x0000000408087981 */ /* 0x000f68000c1e1900 */
[----:B------:R-:W2:Y:S01]  /*0440*/  LDG.E R11, desc[UR4][R10.64] ;  /* 0x000000040a0b7981 */ /* 0x000ea2000c1e1900 */
[----:B------:R-:W-:-:S03]  /*0450*/  IMAD.WIDE.U32 R6, R25, 0x4, R6 ;  /* 0x0000000419067825 */ /* 0x000fc600078e0006 */
[----:B------:R-:W2:Y:S04]  /*0460*/  LDG.E R25, desc[UR4][R4.64+0xc] ;  /* 0x00000c0404197981 */ /* 0x000ea8000c1e1900 */
[----:B------:R-:W2:Y:S04]  /*0470*/  LDG.E R9, desc[UR4][R4.64+0x4] ;  /* 0x0000040404097981 */ /* 0x000ea8000c1e1900 */
[----:B------:R-:W2:Y:S01]  /*0480*/  LDG.E R6, desc[UR4][R6.64] ;  /* 0x0000000406067981 */ /* 0x000ea2000c1e1900 */
[----:B---3--:R-:W-:Y:S01]  /*0490*/  FFMA R22, R22, R24, R23 ;  /* 0x0000001816167223 */ /* 0x008fe20000000017 */
[----:B------:R-:W-:-:S03]  /*04a0*/  VIADD R20, R20, 0x8 ;  /* 0x0000000814147836 */ /* 0x000fc60000000000 */
[----:B----4-:R-:W-:Y:S02]  /*04b0*/  FFMA R16, R27, R16, R22 ;  /* 0x000000101b107223 */ /* 0x010fe40000000016 */
[----:B------:R-:W-:Y:S02]  /*04c0*/  ISETP.NE.AND P1, PT, R20, RZ, PT ;  /* 0x000000ff1400720c */ /* 0x000fe40003f25270 */
[----:B------:R-:W-:-:S04]  /*04d0*/  IADD3 R2, P3, PT, R2, 0x20, RZ ;  /* 0x0000002002027810 */ /* 0x000fc80007f7e0ff */
[----:B------:R-:W-:Y:S01]  /*04e0*/  IADD3.X R3, PT, PT, RZ, R3, RZ, P3, !PT ;  /* 0x00000003ff037210 */ /* 0x000fe20001ffe4ff */
[----:B-----5:R-:W-:-:S04]  /*04f0*/  FFMA R29, R29, R8, R16 ;  /* 0x000000081d1d7223 */ /* 0x020fc80000000010 */
[----:B--2---:R-:W-:-:S04]  /*0500*/  FFMA R28, R28, R11, R29 ;  /* 0x0000000b1c1c7223 */ /* 0x004fc8000000001d */
[----:B------:R-:W-:Y:S01]  /*0510*/  FFMA R12, R9, R12, R28 ;  /* 0x0000000c090c7223 */ /* 0x000fe2000000001c */
[----:B------:R-:W-:-:S03]  /*0520*/  IADD3 R9, P2, PT, R4, 0x20, RZ ;  /* 0x0000002004097810 */ /* 0x000fc60007f5e0ff */
[----:B------:R-:W-:Y:S02]  /*0530*/  FFMA R12, R17, R14, R12 ;  /* 0x0000000e110c7223 */ /* 0x000fe4000000000c */
[----:B------:R-:W-:Y:S02]  /*0540*/  IMAD.X R10, RZ, RZ, R5, P2 ;  /* 0x000000ffff0a7224 */ /* 0x000fe400010e0605 */
[----:B------:R-:W-:Y:S01]  /*0550*/  FFMA R23, R25, R6, R12 ;  /* 0x0000000619177223 */ /* 0x000fe2000000000c */
[----:B------:R-:W-:Y:S06]  /*0560*/  @P1 BRA `(.L_x_4) ;  /* 0xfffffffc00381947 */ /* 0x000fec000383ffff */
.L_x_3:
[----:B------:R-:W-:Y:S05]  /*0570*/  BSYNC.RECONVERGENT B1 ;  /* 0x0000000000017941 */ /* 0x000fea0003800200 */
.L_x_2:
[----:B------:R-:W-:Y:S05]  /*0580*/  @!P0 BRA `(.L_x_1) ;  /* 0x0000000400508947 */ /* 0x000fea0003800000 */
[----:B------:R-:W-:Y:S01]  /*0590*/  ISETP.GE.U32.AND P1, PT, R26, 0x4, PT ;  /* 0x000000041a00780c */ /* 0x000fe20003f26070 */
[----:B------:R-:W-:Y:S01]  /*05a0*/  BSSY.RECONVERGENT B1, `(.L_x_5) ;  /* 0x0000024000017945 */ /* 0x000fe20003800200 */
[----:B------:R-:W-:-:S04]  /*05b0*/  LOP3.LUT R15, R19, 0x3, RZ, 0xc0, !PT ;  /* 0x00000003130f7812 */ /* 0x000fc800078ec0ff */
[----:B------:R-:W-:-:S07]  /*05c0*/  ISETP.NE.AND P0, PT, R15, RZ, PT ;  /* 0x000000ff0f00720c */ /* 0x000fce0003f05270 */
[----:B------:R-:W-:Y:S06]  /*05d0*/  @!P1 BRA `(.L_x_6) ;  /* 0x0000000000809947 */ /* 0x000fec0003800000 */
[----:B------:R-:W0:Y:S01]  /*05e0*/  LDCU.64 UR6, c[0x0][0x388] ;  /* 0x00007100ff0677ac */ /* 0x000e220008000a00 */
[----:B------:R-:W-:-:S04]  /*05f0*/  IADD3 R3, P1, PT, R18, R21, RZ ;  /* 0x0000001512037210 */ /* 0x000fc80007f3e0ff */
[----:B------:R-:W-:Y:S01]  /*0600*/  SHF.L.U32 R2, R3, 0x2, RZ ;  /* 0x0000000203027819 */ /* 0x000fe200000006ff */
[----:B------:R-:W-:-:S05]  /*0610*/  IMAD.X R4, RZ, RZ, RZ, P1 ;  /* 0x000000ffff047224 */ /* 0x000fca00008e06ff */
[----:B------:R-:W-:Y:S02]  /*0620*/  SHF.L.U64.HI R3, R3, 0x2, R4 ;  /* 0x0000000203037819 */ /* 0x000fe40000010204 */
[----:B------:R-:W1:Y:S01]  /*0630*/  LDC.64 R4, c[0x0][0x3a0] ;  /* 0x0000e800ff047b82 */ /* 0x000e620000000a00 */
[----:B0-----:R-:W-:-:S04]  /*0640*/  IADD3 R8, P1, PT, R2, UR6, RZ ;  /* 0x0000000602087c10 */ /* 0x001fc8000ff3e0ff */
[----:B------:R-:W-:Y:S01]  /*0650*/  IADD3.X R9, PT, PT, R3, UR7, RZ, P1, !PT ;  /* 0x0000000703097c10 */ /* 0x000fe20008ffe4ff */
[----:B------:R-:W0:Y:S04]  /*0660*/  LDCU.64 UR6, c[0x0][0x390] ;  /* 0x00007200ff0677ac */ /* 0x000e280008000a00 */
[----:B------:R-:W1:Y:S04]  /*0670*/  LDG.E R11, desc[UR4][R8.64] ;  /* 0x00000004080b7981 */ /* 0x000e68000c1e1900 */
[----:B------:R-:W2:Y:S04]  /*0680*/  LDG.E R13, desc[UR4][R8.64+0x4] ;  /* 0x00000404080d7981 */ /* 0x000ea8000c1e1900 */
[----:B------:R-:W3:Y:S04]  /*0690*/  LDG.E R7, desc[UR4][R8.64+0x8] ;  /* 0x0000080408077981 */ /* 0x000ee8000c1e1900 */
[----:B------:R-:W4:Y:S01]  /*06a0*/  LDG.E R17, desc[UR4][R8.64+0xc] ;  /* 0x00000c0408117981 */ /* 0x000f22000c1e1900 */
[----:B0-----:R-:W-:-:S04]  /*06b0*/  IADD3 R2, P1, PT, R2, UR6, RZ ;  /* 0x0000000602027c10 */ /* 0x001fc8000ff3e0ff */
[----:B------:R-:W-:-:S05]  /*06c0*/  IADD3.X R3, PT, PT, R3, UR7, RZ, P1, !PT ;  /* 0x0000000703037c10 */ /* 0x000fca0008ffe4ff */
[----:B------:R-:W5:Y:S04]  /*06d0*/  LDG.E R14, desc[UR4][R2.64] ;  /* 0x00000004020e7981 */ /* 0x000f68000c1e1900 */
[----:B------:R-:W5:Y:S04]  /*06e0*/  LDG.E R9, desc[UR4][R2.64+0x4] ;  /* 0x0000040402097981 */ /* 0x000f68000c1e1900 */
[----:B------:R-:W5:Y:S01]  /*06f0*/  LDG.E R8, desc[UR4][R2.64+0x8] ;  /* 0x0000080402087981 */ /* 0x000f62000c1e1900 */
[----:B-1----:R-:W-:-:S04]  /*0700*/  IMAD.WIDE.U32 R10, R11, 0x4, R4 ;  /* 0x000000040b0a7825 */ /* 0x002fc800078e0004 */
[--C-:B--2---:R-:W-:Y:S02]  /*0710*/  IMAD.WIDE.U32 R12, R13, 0x4, R4.reuse ;  /* 0x000000040d0c7825 */ /* 0x104fe400078e0004 */
[----:B------:R-:W5:Y:S02]  /*0720*/  LDG.E R10, desc[UR4][R10.64] ;  /* 0x000000040a0a7981 */ /* 0x000f64000c1e1900 */
[--C-:B---3--:R-:W-:Y:S02]  /*0730*/  IMAD.WIDE.U32 R6, R7, 0x4, R4.reuse ;  /* 0x0000000407067825 */ /* 0x108fe400078e0004 */
[----:B------:R-:W2:Y:S02]  /*0740*/  LDG.E R12, desc[UR4][R12.64] ;  /* 0x000000040c0c7981 */ /* 0x000ea4000c1e1900 */
[----:B----4-:R-:W-:Y:S02]  /*0750*/  IMAD.WIDE.U32 R4, R17, 0x4, R4 ;  /* 0x0000000411047825 */ /* 0x010fe400078e0004 */
[----:B------:R-:W3:Y:S04]  /*0760*/  LDG.E R6, desc[UR4][R6.64] ;  /* 0x0000000406067981 */ /* 0x000ee8000c1e1900 */
[----:B------:R-:W4:Y:S04]  /*0770*/  LDG.E R17, desc[UR4][R2.64+0xc] ;  /* 0x00000c0402117981 */ /* 0x000f28000c1e1900 */
[----:B------:R-:W4:Y:S01]  /*0780*/  LDG.E R4, desc[UR4][R4.64] ;  /* 0x0000000404047981 */ /* 0x000f22000c1e1900 */
[----:B------:R-:W-:-:S02]  /*0790*/  VIADD R21, R21, 0x4 ;  /* 0x0000000415157836 */ /* 0x000fc40000000000 */
[----:B-----5:R-:W-:-:S04]  /*07a0*/  FFMA R10, R14, R10, R23 ;  /* 0x0000000a0e0a7223 */ /* 0x020fc80000000017 */
[----:B--2---:R-:W-:-:S04]  /*07b0*/  FFMA R9, R9, R12, R10 ;  /* 0x0000000c09097223 */ /* 0x004fc8000000000a */
[----:B---3--:R-:W-:-:S04]  /*07c0*/  FFMA R8, R8, R6, R9 ;  /* 0x0000000608087223 */ /* 0x008fc80000000009 */
[----:B----4-:R-:W-:-:S07]  /*07d0*/  FFMA R23, R17, R4, R8 ;  /* 0x0000000411177223 */ /* 0x010fce0000000008 */
.L_x_6:
[----:B------:R-:W-:Y:S05]  /*07e0*/  BSYNC.RECONVERGENT B1 ;  /* 0x0000000000017941 */ /* 0x000fea0003800200 */
.L_x_5:
[----:B------:R-:W-:Y:S05]  /*07f0*/  @!P0 BRA `(.L_x_1) ;  /* 0x0000000000b48947 */ /* 0x000fea0003800000 */
[----:B------:R-:W-:Y:S01]  /*0800*/  ISETP.NE.AND P1, PT, R15, 0x1, PT ;  /* 0x000000010f00780c */ /* 0x000fe20003f25270 */
[----:B------:R-:W-:Y:S01]  /*0810*/  BSSY.RECONVERGENT B1, `(.L_x_7) ;  /* 0x000001a000017945 */ /* 0x000fe20003800200 */
[----:B------:R-:W-:-:S04]  /*0820*/  LOP3.LUT R19, R19, 0x1, RZ, 0xc0, !PT ;  /* 0x0000000113137812 */ /* 0x000fc800078ec0ff */
[----:B------:R-:W-:-:S07]  /*0830*/  ISETP.NE.U32.AND P0, PT, R19, 0x1, PT ;  /* 0x000000011300780c */ /* 0x000fce0003f05070 */
[----:B------:R-:W-:Y:S06]  /*0840*/  @!P1 BRA `(.L_x_8) ;  /* 0x0000000000589947 */ /* 0x000fec0003800000 */
[----:B------:R-:W0:Y:S01]  /*0850*/  LDCU.64 UR6, c[0x0][0x388] ;  /* 0x00007100ff0677ac */ /* 0x000e220008000a00 */
[----:B------:R-:W-:Y:S01]  /*0860*/  IADD3 R2, P1, PT, R18, R21, RZ ;  /* 0x0000001512027210 */ /* 0x000fe20007f3e0ff */
[----:B------:R-:W1:Y:S03]  /*0870*/  LDC.64 R6, c[0x0][0x3a0] ;  /* 0x0000e800ff067b82 */ /* 0x000e660000000a00 */
[----:B------:R-:W-:Y:S01]  /*0880*/  IADD3.X R3, PT, PT, RZ, RZ, RZ, P1, !PT ;  /* 0x000000ffff037210 */ /* 0x000fe20000ffe4ff */
[----:B------:R-:W-:-:S03]  /*0890*/  IMAD.SHL.U32 R8, R2, 0x4, RZ ;  /* 0x0000000402087824 */ /* 0x000fc600078e00ff */
[----:B------:R-:W-:Y:S02]  /*08a0*/  SHF.L.U64.HI R3, R2, 0x2, R3 ;  /* 0x0000000202037819 */ /* 0x000fe40000010203 */
[----:B0-----:R-:W-:-:S04]  /*08b0*/  IADD3 R4, P1, PT, R8, UR6, RZ ;  /* 0x0000000608047c10 */ /* 0x001fc8000ff3e0ff */
[----:B------:R-:W-:Y:S01]  /*08c0*/  IADD3.X R5, PT, PT, R3, UR7, RZ, P1, !PT ;  /* 0x0000000703057c10 */ /* 0x000fe20008ffe4ff */
[----:B------:R-:W0:Y:S04]  /*08d0*/  LDCU.64 UR6, c[0x0][0x390] ;  /* 0x00007200ff0677ac */ /* 0x000e280008000a00 */
[----:B------:R-:W1:Y:S04]  /*08e0*/  LDG.E R9, desc[UR4][R4.64] ;  /* 0x0000000404097981 */ /* 0x000e68000c1e1900 */
[----:B------:R-:W2:Y:S01]  /*08f0*/  LDG.E R11, desc[UR4][R4.64+0x4] ;  /* 0x00000404040b7981 */ /* 0x000ea2000c1e1900 */
[----:B0-----:R-:W-:-:S04]  /*0900*/  IADD3 R2, P1, PT, R8, UR6, RZ ;  /* 0x0000000608027c10 */ /* 0x001fc8000ff3e0ff */
[----:B------:R-:W-:-:S05]  /*0910*/  IADD3.X R3, PT, PT, R3, UR7, RZ, P1, !PT ;  /* 0x0000000703037c10 */ /* 0x000fca0008ffe4ff */
[----:B------:R-:W3:Y:S01]  /*0920*/  LDG.E R10, desc[UR4][R2.64] ;  /* 0x00000004020a7981 */ /* 0x000ee2000c1e1900 */
[----:B-1----:R-:W-:-:S04]  /*0930*/  IMAD.WIDE.U32 R8, R9, 0x4, R6 ;  /* 0x0000000409087825 */ /* 0x002fc800078e0006 */
[----:B--2---:R-:W-:Y:S02]  /*0940*/  IMAD.WIDE.U32 R6, R11, 0x4, R6 ;  /* 0x000000040b067825 */ /* 0x004fe400078e0006 */
[----:B------:R-:W3:Y:S04]  /*0950*/  LDG.E R8, desc[UR4][R8.64] ;  /* 0x0000000408087981 */ /* 0x000ee8000c1e1900 */
[----:B------:R-:W2:Y:S04]  /*0960*/  LDG.E R11, desc[UR4][R2.64+0x4] ;  /* 0x00000404020b7981 */ /* 0x000ea8000c1e1900 */
[----:B------:R-:W2:Y:S01]  /*0970*/  LDG.E R6, desc[UR4][R6.64] ;  /* 0x0000000406067981 */ /* 0x000ea2000c1e1900 */
[----:B------:R-:W-:Y:S01]  /*0980*/  IADD3 R21, PT, PT, R21, 0x2, RZ ;  /* 0x0000000215157810 */ /* 0x000fe20007ffe0ff */
[----:B---3--:R-:W-:-:S04]  /*0990*/  FFMA R10, R10, R8, R23 ;  /* 0x000000080a0a7223 */ /* 0x008fc80000000017 */
[----:B--2---:R-:W-:-:S07]  /*09a0*/  FFMA R23, R11, R6, R10 ;  /* 0x000000060b177223 */ /* 0x004fce000000000a */
.L_x_8:
[----:B------:R-:W-:Y:S05]  /*09b0*/  BSYNC.RECONVERGENT B1 ;  /* 0x0000000000017941 */ /* 0x000fea0003800200 */
.L_x_7:
[----:B------:R-:W-:Y:S05]  /*09c0*/  @P0 BRA `(.L_x_1) ;  /* 0x0000000000400947 */ /* 0x000fea0003800000 */
        /* <DEDUP_REMOVED lines=8> */
[----:B------:R-:W0:Y:S05]  /*0a50*/  LDCU.64 UR6, c[0x0][0x390] ;  /* 0x00007200ff0677ac */ /* 0x000e2a0008000a00 */
[----:B------:R-:W1:Y:S01]  /*0a60*/  LDG.E R7, desc[UR4][R6.64] ;  /* 0x0000000406077981 */ /* 0x000e62000c1e1900 */
[----:B0-----:R-:W-:-:S04]  /*0a70*/  IADD3 R4, P0, PT, R4, UR6, RZ ;  /* 0x0000000604047c10 */ /* 0x001fc8000ff1e0ff */
[----:B------:R-:W-:-:S05]  /*0a80*/  IADD3.X R5, PT, PT, R5, UR7, RZ, P0, !PT ;  /* 0x0000000705057c10 */ /* 0x000fca00087fe4ff */
[----:B------:R-:W2:Y:S01]  /*0a90*/  LDG.E R4, desc[UR4][R4.64] ;  /* 0x0000000404047981 */ /* 0x000ea2000c1e1900 */
[----:B-1----:R-:W-:-:S06]  /*0aa0*/  IMAD.WIDE.U32 R2, R7, 0x4, R2 ;  /* 0x0000000407027825 */ /* 0x002fcc00078e0002 */
[----:B------:R-:W2:Y:S02]  /*0ab0*/  LDG.E R2, desc[UR4][R2.64] ;  /* 0x0000000402027981 */ /* 0x000ea4000c1e1900 */
[----:B--2---:R-:W-:-:S07]  /*0ac0*/  FFMA R23, R4, R2, R23 ;  /* 0x0000000204177223 */ /* 0x004fce0000000017 */
.L_x_1:
[----:B------:R-:W-:Y:S05]  /*0ad0*/  BSYNC.RECONVERGENT B0 ;  /* 0x0000000000007941 */ /* 0x000fea0003800200 */
.L_x_0:
[----:B------:R-:W0:Y:S02]  /*0ae0*/  LDC.64 R2, c[0x0][0x3a8] ;  /* 0x0000ea00ff027b82 */ /* 0x000e240000000a00 */
[----:B0-----:R-:W-:-:S05]  /*0af0*/  IMAD.WIDE.U32 R2, R0, 0x4, R2 ;  /* 0x0000000400027825 */ /* 0x001fca00078e0002 */
[----:B------:R-:W-:Y:S01]  /*0b00*/  STG.E desc[UR4][R2.64], R23 ;  /* 0x0000001702007986 */ /* 0x000fe2000c101904 */
[----:B------:R-:W-:Y:S05]  /*0b10*/  EXIT ;  /* 0x000000000000794d */ /* 0x000fea0003800000 */
.L_x_9:
[----:B------:R-:W-:-:S00]  /*0b20*/  BRA `(.L_x_9) ;  /* 0xfffffffc00fc7947 */ /* 0x000fc0000383ffff */
[----:B------:R-:W-:-:S00]  /*0b30*/  NOP ;  /* 0x0000000000007918 */ /* 0x000fc00000000000 */
        /* <DEDUP_REMOVED lines=12> */
.L_x_10:


//--------------------- .nv.shared.reserved.0     --------------------------
	.section	.nv.shared.reserved.0,"aw",@nobits
	.weak		__nv_reservedSMEM_offset_0_alias
	.size		__nv_reservedSMEM_offset_0_alias, 0, 64
	.other		__nv_reservedSMEM_offset_0_alias,@"STO_CUDA_RESERVED_SHARED STV_DEFAULT"
__nv_reservedSMEM_offset_0_alias:
	.zero		0
	.zero		64


//--------------------- .nv.constant0._Z13csrmul_kernelPjS_PfjS0_S0_ --------------------------
	.section	.nv.constant0._Z13csrmul_kernelPjS_PfjS0_S0_,"a",@progbits
	.sectionflags	@""
	.align	4
.nv.constant0._Z13csrmul_kernelPjS_PfjS0_S0_:
	.zero		944


//--------------------- SYMBOLS --------------------------

	.type		.nv.reservedSmem.offset0,@object
	.size		.nv.reservedSmem.offset0,0x4
